	.headerflags	@"EF_CUDA_TEXMODE_UNIFIED EF_CUDA_64BIT_ADDRESS EF_CUDA_ACCELERATORS EF_CUDA_SM90 EF_CUDA_VIRTUAL_SM(EF_CUDA_SM90)"
	.elftype	@"ET_EXEC"


//--------------------- .nv.info                  --------------------------
	.section	.nv.info,"",@"SHT_CUDA_INFO"
	.align	4


	//----- nvinfo : EIATTR_REGCOUNT
	.align		4
        /*0000*/ 	.byte	0x04, 0x2f
        /*0002*/ 	.short	(.L_3 - .L_2)
	.align		4
.L_2:
        /*0004*/ 	.word	index@(triton_poi_fused__native_batch_norm_legit_no_training_cat_relu_45)
        /*0008*/ 	.word	0x0000001c


	//----- nvinfo : EIATTR_MIN_STACK_SIZE
	.align		4
.L_3:
        /*000c*/ 	.byte	0x04, 0x12
        /*000e*/ 	.short	(.L_5 - .L_4)
	.align		4
.L_4:
        /*0010*/ 	.word	index@(triton_poi_fused__native_batch_norm_legit_no_training_cat_relu_45)
        /*0014*/ 	.word	0x00000000


	//----- nvinfo : EIATTR_FRAME_SIZE
	.align		4
.L_5:
        /*0018*/ 	.byte	0x04, 0x11
        /*001a*/ 	.short	(.L_7 - .L_6)
	.align		4
.L_6:
        /*001c*/ 	.word	index@(triton_poi_fused__native_batch_norm_legit_no_training_cat_relu_45)
        /*0020*/ 	.word	0x00000000


	//----- nvinfo : EIATTR_MIN_STACK_SIZE
	.align		4
.L_7:
        /*0024*/ 	.byte	0x04, 0x12
        /*0026*/ 	.short	(.L_9 - .L_8)
	.align		4
.L_8:
        /*0028*/ 	.word	index@(triton_poi_fused__native_batch_norm_legit_no_training_cat_relu_45)
        /*002c*/ 	.word	0x00000000
.L_9:


//--------------------- .nv.info.triton_poi_fused__native_batch_norm_legit_no_training_cat_relu_45 --------------------------
	.section	.nv.info.triton_poi_fused__native_batch_norm_legit_no_training_cat_relu_45,"",@"SHT_CUDA_INFO"
	.sectionflags	@""
	.align	4


	//----- nvinfo : EIATTR_CUDA_API_VERSION
	.align		4
        /*0000*/ 	.byte	0x04, 0x37
        /*0002*/ 	.short	(.L_11 - .L_10)
.L_10:
        /*0004*/ 	.word	0x0000007c


	//----- nvinfo : EIATTR_KPARAM_INFO
	.align		4
.L_11:
        /*0008*/ 	.byte	0x04, 0x17
        /*000a*/ 	.short	(.L_13 - .L_12)
.L_12:
        /*000c*/ 	.word	0x00000000
        /*0010*/ 	.short	0x0008
        /*0012*/ 	.short	0x0040
        /*0014*/ 	.byte	0x00, 0xf0, 0x11, 0x00


	//----- nvinfo : EIATTR_KPARAM_INFO
	.align		4
.L_13:
        /*0018*/ 	.byte	0x04, 0x17
        /*001a*/ 	.short	(.L_15 - .L_14)
.L_14:
        /*001c*/ 	.word	0x00000000
        /*0020*/ 	.short	0x0007
        /*0022*/ 	.short	0x0038
        /*0024*/ 	.byte	0x00, 0xf4, 0x21, 0x00


	//----- nvinfo : EIATTR_KPARAM_INFO
	.align		4
.L_15:
        /*0028*/ 	.byte	0x04, 0x17
        /*002a*/ 	.short	(.L_17 - .L_16)
.L_16:
        /*002c*/ 	.word	0x00000000
        /*0030*/ 	.short	0x0006
        /*0032*/ 	.short	0x0030
        /*0034*/ 	.byte	0x00, 0xf4, 0x21, 0x00


	//----- nvinfo : EIATTR_KPARAM_INFO
	.align		4
.L_17:
        /*0038*/ 	.byte	0x04, 0x17
        /*003a*/ 	.short	(.L_19 - .L_18)
.L_18:
        /*003c*/ 	.word	0x00000000
        /*0040*/ 	.short	0x0005
        /*0042*/ 	.short	0x0028
        /*0044*/ 	.byte	0x00, 0xf4, 0x21, 0x00


	//----- nvinfo : EIATTR_KPARAM_INFO
	.align		4
.L_19:
        /*0048*/ 	.byte	0x04, 0x17
        /*004a*/ 	.short	(.L_21 - .L_20)
.L_20:
        /*004c*/ 	.word	0x00000000
        /*0050*/ 	.short	0x0004
        /*0052*/ 	.short	0x0020
        /*0054*/ 	.byte	0x00, 0xf4, 0x21, 0x00


	//----- nvinfo : EIATTR_KPARAM_INFO
	.align		4
.L_21:
        /*0058*/ 	.byte	0x04, 0x17
        /*005a*/ 	.short	(.L_23 - .L_22)
.L_22:
        /*005c*/ 	.word	0x00000000
        /*0060*/ 	.short	0x0003
        /*0062*/ 	.short	0x0018
        /*0064*/ 	.byte	0x00, 0xf4, 0x21, 0x00


	//----- nvinfo : EIATTR_KPARAM_INFO
	.align		4
.L_23:
        /*0068*/ 	.byte	0x04, 0x17
        /*006a*/ 	.short	(.L_25 - .L_24)
.L_24:
        /*006c*/ 	.word	0x00000000
        /*0070*/ 	.short	0x0002
        /*0072*/ 	.short	0x0010
        /*0074*/ 	.byte	0x00, 0xf4, 0x21, 0x00


	//----- nvinfo : EIATTR_KPARAM_INFO
	.align		4
.L_25:
        /*0078*/ 	.byte	0x04, 0x17
        /*007a*/ 	.short	(.L_27 - .L_26)
.L_26:
        /*007c*/ 	.word	0x00000000
        /*0080*/ 	.short	0x0001
        /*0082*/ 	.short	0x0008
        /*0084*/ 	.byte	0x00, 0xf4, 0x21, 0x00


	//----- nvinfo : EIATTR_KPARAM_INFO
	.align		4
.L_27:
        /*0088*/ 	.byte	0x04, 0x17
        /*008a*/ 	.short	(.L_29 - .L_28)
.L_28:
        /*008c*/ 	.word	0x00000000
        /*0090*/ 	.short	0x0000
        /*0092*/ 	.short	0x0000
        /*0094*/ 	.byte	0x00, 0xf4, 0x21, 0x00


	//----- nvinfo : EIATTR_SPARSE_MMA_MASK
	.align		4
.L_29:
        /*0098*/ 	.byte	0x03, 0x50
        /*009a*/ 	.short	0x0000


	//----- nvinfo : EIATTR_MAXREG_COUNT
	.align		4
        /*009c*/ 	.byte	0x03, 0x1b
        /*009e*/ 	.short	0x00ff


	//----- nvinfo : EIATTR_EXIT_INSTR_OFFSETS
	.align		4
        /*00a0*/ 	.byte	0x04, 0x1c
        /*00a2*/ 	.short	(.L_31 - .L_30)


	//   ....[0]....
.L_30:
        /*00a4*/ 	.word	0x00000680


	//   ....[1]....
        /*00a8*/ 	.word	0x000006a0


	//----- nvinfo : EIATTR_REQNTID
	.align		4
.L_31:
        /*00ac*/ 	.byte	0x04, 0x10
        /*00ae*/ 	.short	(.L_33 - .L_32)
.L_32:
        /*00b0*/ 	.word	0x00000080
        /*00b4*/ 	.word	0x00000001
        /*00b8*/ 	.word	0x00000001


	//----- nvinfo : EIATTR_CBANK_PARAM_SIZE
	.align		4
.L_33:
        /*00bc*/ 	.byte	0x03, 0x19
        /*00be*/ 	.short	0x0044


	//----- nvinfo : EIATTR_PARAM_CBANK
	.align		4
        /*00c0*/ 	.byte	0x04, 0x0a
        /*00c2*/ 	.short	(.L_35 - .L_34)
	.align		4
.L_34:
        /*00c4*/ 	.word	index@(.nv.constant0.triton_poi_fused__native_batch_norm_legit_no_training_cat_relu_45)
        /*00c8*/ 	.short	0x0210
        /*00ca*/ 	.short	0x0044


	//----- nvinfo : EIATTR_SW_WAR
	.align		4
.L_35:
        /*00cc*/ 	.byte	0x04, 0x36
        /*00ce*/ 	.short	(.L_37 - .L_36)
.L_36:
        /*00d0*/ 	.word	0x00000008
.L_37:


//--------------------- .nv.callgraph             --------------------------
	.section	.nv.callgraph,"",@"SHT_CUDA_CALLGRAPH"
	.align	4
	.sectionentsize	8
	.align		4
        /*0000*/ 	.word	0x00000000
	.align		4
        /*0004*/ 	.word	0xffffffff
	.align		4
        /*0008*/ 	.word	0x00000000
	.align		4
        /*000c*/ 	.word	0xfffffffe
	.align		4
        /*0010*/ 	.word	0x00000000
	.align		4
        /*0014*/ 	.word	0xfffffffd
	.align		4
        /*0018*/ 	.word	0x00000000
	.align		4
        /*001c*/ 	.word	0xfffffffc


//--------------------- .nv.constant4             --------------------------
	.section	.nv.constant4,"a",@progbits
	.align	8
	.align		8
.nv.constant4:
        /*0000*/ 	.dword	_$_str
	.align		8
        /*0008*/ 	.dword	_$_str_$_2


//--------------------- .text.triton_poi_fused__native_batch_norm_legit_no_training_cat_relu_45 --------------------------
	.section	.text.triton_poi_fused__native_batch_norm_legit_no_training_cat_relu_45,"ax",@progbits
	.align	128
        .global         triton_poi_fused__native_batch_norm_legit_no_training_cat_relu_45
        .type           triton_poi_fused__native_batch_norm_legit_no_training_cat_relu_45,@function
        .size           triton_poi_fused__native_batch_norm_legit_no_training_cat_relu_45,(.L_x_1 - triton_poi_fused__native_batch_norm_legit_no_training_cat_relu_45)
        .other          triton_poi_fused__native_batch_norm_legit_no_training_cat_relu_45,@"STO_CUDA_ENTRY STV_DEFAULT"
triton_poi_fused__native_batch_norm_legit_no_training_cat_relu_45:
.text.triton_poi_fused__native_batch_norm_legit_no_training_cat_relu_45:
[----:B------:R-:W0:Y:S01]  /*0000*/  LDC R1, c[0x0][0x28] ;  /* 0x00000a00ff017b82 */ /* 0x000e220000000800 */
[----:B------:R-:W1:Y:S07]  /*0010*/  S2R R0, SR_TID.X ;  /* 0x0000000000007919 */ /* 0x000e6e0000002100 */
[----:B------:R-:W2:Y:S01]  /*0020*/  LDC.64 R4, c[0x0][0x228] ;  /* 0x00008a00ff047b82 */ /* 0x000ea20000000a00 */
[----:B------:R-:W-:Y:S01]  /*0030*/  IMAD.MOV.U32 R6, RZ, RZ, RZ ;  /* 0x000000ffff067224 */ /* 0x000fe200078e00ff */
[----:B------:R-:W-:Y:S01]  /*0040*/  ULDC.64 UR4, c[0x0][0x208] ;  /* 0x0000820000047ab9 */ /* 0x000fe20000000a00 */
[----:B------:R-:W3:Y:S01]  /*0050*/  S2R R3, SR_CTAID.X ;  /* 0x0000000000037919 */ /* 0x000ee20000002500 */
[----:B------:R-:W-:Y:S01]  /*0060*/  HFMA2.MMA R10, -RZ, RZ, 0, 0 ;  /* 0x00000000ff0a7435 */ /* 0x000fe200000001ff */
[----:B------:R-:W-:-:S03]  /*0070*/  ULDC.64 UR6, c[0x0][0x218] ;  /* 0x0000860000067ab9 */ /* 0x000fc60000000a00 */
[----:B------:R-:W4:Y:S01]  /*0080*/  LDC.64 R14, c[0x0][0x220] ;  /* 0x00008800ff0e7b82 */ /* 0x000f220000000a00 */
[----:B-1----:R-:W-:-:S05]  /*0090*/  IMAD.SHL.U32 R0, R0, 0x2, RZ ;  /* 0x0000000200007824 */ /* 0x002fca00078e00ff */
[----:B------:R-:W-:-:S05]  /*00a0*/  LOP3.LUT R0, R0, 0xfe, RZ, 0xc0, !PT ;  /* 0x000000fe00007812 */ /* 0x000fca00078ec0ff */
[----:B---3--:R-:W-:-:S05]  /*00b0*/  IMAD R0, R3, 0x100, R0 ;  /* 0x0000010003007824 */ /* 0x008fca00078e0200 */
[----:B------:R-:W-:Y:S02]  /*00c0*/  SHF.R.S32.HI R3, RZ, 0x1f, R0 ;  /* 0x0000001fff037819 */ /* 0x000fe40000011400 */
[----:B------:R-:W-:Y:S02]  /*00d0*/  ISETP.GE.AND P0, PT, R0, 0x5680, PT ;  /* 0x000056800000780c */ /* 0x000fe40003f06270 */
[----:B------:R-:W-:-:S04]  /*00e0*/  LEA.HI R3, R3, R0, RZ, 0x4 ;  /* 0x0000000003037211 */ /* 0x000fc800078f20ff */
[----:B------:R-:W-:-:S05]  /*00f0*/  SHF.R.S32.HI R11, RZ, 0x4, R3 ;  /* 0x00000004ff0b7819 */ /* 0x000fca0000011403 */
[----:B------:R-:W-:-:S05]  /*0100*/  IMAD.HI R2, R11, 0x17ad2209, RZ ;  /* 0x17ad22090b027827 */ /* 0x000fca00078e02ff */
[----:B------:R-:W-:-:S04]  /*0110*/  SHF.R.U32.HI R7, RZ, 0x1f, R2 ;  /* 0x0000001fff077819 */ /* 0x000fc80000011602 */
[----:B------:R-:W-:-:S05]  /*0120*/  LEA.HI.SX32 R2, R2, R7, 0x1b ;  /* 0x0000000702027211 */ /* 0x000fca00078fdaff */
[----:B------:R-:W-:-:S04]  /*0130*/  IMAD R11, R2, -0x15a, R11 ;  /* 0xfffffea6020b7824 */ /* 0x000fc800078e020b */
[----:B--2---:R-:W-:-:S05]  /*0140*/  IMAD.WIDE R4, R11, 0x4, R4 ;  /* 0x000000040b047825 */ /* 0x004fca00078e0204 */
[----:B------:R-:W2:Y:S01]  /*0150*/  @!P0 LDG.E.EL R6, desc[UR4][R4.64] ;  /* 0x0000000404068981 */ /* 0x000ea2000c2e1900 */
[----:B------:R-:W-:-:S03]  /*0160*/  IMAD.HI R2, R0, 0x17ad2209, RZ ;  /* 0x17ad220900027827 */ /* 0x000fc600078e02ff */
[----:B------:R1:W3:Y:S01]  /*0170*/  @!P0 LDG.E.EL R10, desc[UR4][R4.64] ;  /* 0x00000004040a8981 */ /* 0x0002e2000c2e1900 */
[----:B------:R-:W-:Y:S01]  /*0180*/  IMAD.SHL.U32 R8, R11, 0x10, RZ ;  /* 0x000000100b087824 */ /* 0x000fe200078e00ff */
[----:B------:R-:W-:-:S04]  /*0190*/  SHF.R.U32.HI R7, RZ, 0x1f, R2 ;  /* 0x0000001fff077819 */ /* 0x000fc80000011602 */
[----:B------:R-:W-:Y:S02]  /*01a0*/  LEA.HI.SX32 R17, R2, R7, 0x17 ;  /* 0x0000000702117211 */ /* 0x000fe400078fbaff */
[----:B------:R-:W-:Y:S02]  /*01b0*/  LOP3.LUT R7, R3, 0xfffffff0, RZ, 0xc0, !PT ;  /* 0xfffffff003077812 */ /* 0x000fe400078ec0ff */
[----:B------:R-:W5:Y:S01]  /*01c0*/  LDC.64 R2, c[0x0][0x210] ;  /* 0x00008400ff027b82 */ /* 0x000f620000000a00 */
[C---:B------:R-:W-:Y:S02]  /*01d0*/  IMAD R9, R17.reuse, 0xc0, RZ ;  /* 0x000000c011097824 */ /* 0x040fe400078e02ff */
[----:B------:R-:W-:Y:S02]  /*01e0*/  IMAD.IADD R7, R0, 0x1, -R7 ;  /* 0x0000000100077824 */ /* 0x000fe400078e0a07 */
[----:B-1----:R-:W-:Y:S01]  /*01f0*/  IMAD R4, R17, -0x15a0, R0 ;  /* 0xffffea6011047824 */ /* 0x002fe200078e0200 */
[----:B------:R-:W-:-:S02]  /*0200*/  SHF.R.S32.HI R13, RZ, 0x1f, R9 ;  /* 0x0000001fff0d7819 */ /* 0x000fc40000011409 */
[----:B------:R-:W-:Y:S01]  /*0210*/  IADD3 R18, P1, P2, R8, R7, R9 ;  /* 0x0000000708127210 */ /* 0x000fe20007a3e009 */
[----:B------:R-:W-:Y:S01]  /*0220*/  IMAD R25, R17, 0x14e0, R4 ;  /* 0x000014e011197824 */ /* 0x000fe200078e0204 */
[----:B------:R-:W-:Y:S02]  /*0230*/  SHF.R.S32.HI R8, RZ, 0x1f, R8 ;  /* 0x0000001fff087819 */ /* 0x000fe40000011408 */
[----:B------:R-:W-:Y:S02]  /*0240*/  CS2R R4, SRZ ;  /* 0x0000000000047805 */ /* 0x000fe4000001ff00 */
[----:B------:R-:W-:Y:S02]  /*0250*/  SHF.R.S32.HI R7, RZ, 0x1f, R7 ;  /* 0x0000001fff077819 */ /* 0x000fe40000011407 */
[----:B------:R-:W-:Y:S02]  /*0260*/  LEA R16, P3, R18, UR6, 0x2 ;  /* 0x0000000612107c11 */ /* 0x000fe4000f8610ff */
[----:B------:R-:W-:-:S02]  /*0270*/  IADD3.X R7, R8, R7, R13, P1, P2 ;  /* 0x0000000708077210 */ /* 0x000fc40000fe440d */
[----:B------:R-:W1:Y:S01]  /*0280*/  LDC.64 R12, c[0x0][0x230] ;  /* 0x00008c00ff0c7b82 */ /* 0x000e620000000a00 */
[C---:B------:R-:W-:Y:S02]  /*0290*/  ISETP.GE.AND P2, PT, R11.reuse, 0x14e, PT ;  /* 0x0000014e0b00780c */ /* 0x040fe40003f46270 */
[----:B------:R-:W-:Y:S02]  /*02a0*/  ISETP.GT.AND P1, PT, R11, 0x14d, !P0 ;  /* 0x0000014d0b00780c */ /* 0x000fe40004724270 */
[----:B------:R-:W-:Y:S01]  /*02b0*/  ISETP.LT.AND P4, PT, R0, 0x5680, !P2 ;  /* 0x000056800000780c */ /* 0x000fe20005781270 */
[----:B-----5:R-:W-:Y:S01]  /*02c0*/  IMAD.WIDE R24, R25, 0x4, R2 ;  /* 0x0000000419187825 */ /* 0x020fe200078e0202 */
[----:B------:R-:W-:Y:S01]  /*02d0*/  CS2R R2, SRZ ;  /* 0x0000000000027805 */ /* 0x000fe2000001ff00 */
[----:B------:R-:W5:Y:S01]  /*02e0*/  LDC.64 R8, c[0x0][0x238] ;  /* 0x00008e00ff087b82 */ /* 0x000f620000000a00 */
[----:B------:R-:W-:Y:S01]  /*02f0*/  LEA.HI.X R17, R18, UR7, R7, 0x2, P3 ;  /* 0x0000000712117c11 */ /* 0x000fe200098f1407 */
[----:B----4-:R-:W-:Y:S01]  /*0300*/  IMAD.WIDE R22, R11, 0x4, R14 ;  /* 0x000000040b167825 */ /* 0x010fe200078e020e */
[----:B------:R-:W-:-:S02]  /*0310*/  MOV R7, RZ ;  /* 0x000000ff00077202 */ /* 0x000fc40000000f00 */
[----:B------:R-:W-:-:S03]  /*0320*/  CS2R R14, SRZ ;  /* 0x00000000000e7805 */ /* 0x000fc6000001ff00 */
[----:B------:R-:W4:Y:S04]  /*0330*/  @P1 LDG.E.64 R4, desc[UR4][R16.64+-0x5380] ;  /* 0xffac800410041981 */ /* 0x000f28000c1e1b00 */
[----:B------:R-:W4:Y:S01]  /*0340*/  @P4 LDG.E.64 R2, desc[UR4][R24.64] ;  /* 0x0000000418024981 */ /* 0x000f22000c1e1b00 */
[----:B-1----:R-:W-:-:S03]  /*0350*/  IMAD.WIDE R12, R11, 0x4, R12 ;  /* 0x000000040b0c7825 */ /* 0x002fc600078e020c */
[----:B------:R-:W4:Y:S04]  /*0360*/  @!P0 LDG.E.EL R7, desc[UR4][R22.64] ;  /* 0x0000000416078981 */ /* 0x000f28000c2e1900 */
[----:B------:R-:W4:Y:S01]  /*0370*/  @!P0 LDG.E.EL R14, desc[UR4][R22.64] ;  /* 0x00000004160e8981 */ /* 0x000f22000c2e1900 */
[----:B-----5:R-:W-:Y:S01]  /*0380*/  IMAD.WIDE R8, R11, 0x4, R8 ;  /* 0x000000040b087825 */ /* 0x020fe200078e0208 */
[----:B------:R-:W-:-:S03]  /*0390*/  HFMA2.MMA R11, -RZ, RZ, 0, 0 ;  /* 0x00000000ff0b7435 */ /* 0x000fc600000001ff */
[----:B------:R-:W-:Y:S01]  /*03a0*/  IMAD.MOV.U32 R20, RZ, RZ, RZ ;  /* 0x000000ffff147224 */ /* 0x000fe200078e00ff */
[----:B------:R-:W5:Y:S01]  /*03b0*/  @!P0 LDG.E.EL R15, desc[UR4][R8.64] ;  /* 0x00000004080f8981 */ /* 0x000f62000c2e1900 */
[----:B------:R-:W-:-:S04]  /*03c0*/  IMAD.MOV.U32 R18, RZ, RZ, RZ ;  /* 0x000000ffff127224 */ /* 0x000fc800078e00ff */
[----:B------:R-:W5:Y:S04]  /*03d0*/  @!P0 LDG.E.EL R20, desc[UR4][R12.64] ;  /* 0x000000040c148981 */ /* 0x000f68000c2e1900 */
[----:B------:R1:W5:Y:S04]  /*03e0*/  @!P0 LDG.E.EL R18, desc[UR4][R12.64] ;  /* 0x000000040c128981 */ /* 0x000368000c2e1900 */
[----:B------:R1:W5:Y:S01]  /*03f0*/  @!P0 LDG.E.EL R11, desc[UR4][R8.64] ;  /* 0x00000004080b8981 */ /* 0x000362000c2e1900 */
[----:B------:R-:W-:Y:S01]  /*0400*/  IMAD.MOV.U32 R21, RZ, RZ, 0x3e800000 ;  /* 0x3e800000ff157424 */ /* 0x000fe200078e00ff */
[----:B01----:R-:W0:Y:S08]  /*0410*/  LDC.64 R12, c[0x0][0x240] ;  /* 0x00009000ff0c7b82 */ /* 0x003e300000000a00 */
[----:B------:R-:W1:Y:S01]  /*0420*/  LDC.64 R8, c[0x0][0x248] ;  /* 0x00009200ff087b82 */ /* 0x000e620000000a00 */
[----:B0-----:R-:W-:-:S04]  /*0430*/  IMAD.WIDE R12, R0, 0x4, R12 ;  /* 0x00000004000c7825 */ /* 0x001fc800078e020c */
[----:B-1----:R-:W-:-:S04]  /*0440*/  IMAD.WIDE R8, R0, 0x4, R8 ;  /* 0x0000000400087825 */ /* 0x002fc800078e0208 */
[----:B--2---:R-:W-:-:S04]  /*0450*/  FADD R6, R6, 9.9999997473787516356e-06 ;  /* 0x3727c5ac06067421 */ /* 0x004fc80000000000 */
[----:B------:R-:W0:Y:S01]  /*0460*/  MUFU.SQRT R16, R6 ;  /* 0x0000000600107308 */ /* 0x000e220000002000 */
[----:B---3--:R-:W-:-:S07]  /*0470*/  FADD R10, R10, 9.9999997473787516356e-06 ;  /* 0x3727c5ac0a0a7421 */ /* 0x008fce0000000000 */
[----:B------:R-:W1:Y:S01]  /*0480*/  MUFU.SQRT R17, R10 ;  /* 0x0000000a00117308 */ /* 0x000e620000002000 */
[C---:B0-----:R-:W-:Y:S02]  /*0490*/  FSETP.GT.AND P6, PT, R16.reuse, 8.50705917302346158658e+37, PT ;  /* 0x7e8000001000780b */ /* 0x041fe40003fc4000 */
[----:B------:R-:W-:Y:S02]  /*04a0*/  FSETP.GEU.AND P3, PT, R16, 1.175494350822287508e-38, PT ;  /* 0x008000001000780b */ /* 0x000fe40003f6e000 */
[----:B------:R-:W-:Y:S02]  /*04b0*/  FSEL R19, R21, 1, P6 ;  /* 0x3f80000015137808 */ /* 0x000fe40003000000 */
[----:B-1----:R-:W-:-:S07]  /*04c0*/  FSETP.GT.AND P5, PT, R17, 8.50705917302346158658e+37, PT ;  /* 0x7e8000001100780b */ /* 0x002fce0003fa4000 */
[----:B------:R-:W-:Y:S01]  /*04d0*/  @P6 FMUL R16, R16, 0.25 ;  /* 0x3e80000010106820 */ /* 0x000fe20000400000 */
[----:B------:R-:W-:-:S03]  /*04e0*/  FSETP.GEU.AND P6, PT, R17, 1.175494350822287508e-38, PT ;  /* 0x008000001100780b */ /* 0x000fc60003fce000 */
[----:B------:R-:W-:Y:S02]  /*04f0*/  @!P3 FMUL R16, R16, 16777216 ;  /* 0x4b8000001010b820 */ /* 0x000fe40000400000 */
[----:B------:R-:W-:-:S08]  /*0500*/  @P5 FMUL R17, R17, 0.25 ;  /* 0x3e80000011115820 */ /* 0x000fd00000400000 */
[----:B------:R-:W-:Y:S01]  /*0510*/  @!P6 FMUL R17, R17, 16777216 ;  /* 0x4b8000001111e820 */ /* 0x000fe20000400000 */
[----:B------:R-:W0:Y:S01]  /*0520*/  MUFU.RCP R16, R16 ;  /* 0x0000001000107308 */ /* 0x000e220000001000 */
[----:B------:R-:W-:-:S07]  /*0530*/  FSEL R6, R21, 1, P5 ;  /* 0x3f80000015067808 */ /* 0x000fce0002800000 */
[----:B------:R-:W1:Y:S01]  /*0540*/  MUFU.RCP R17, R17 ;  /* 0x0000001100117308 */ /* 0x000e620000001000 */
[----:B----4-:R-:W-:Y:S02]  /*0550*/  SEL R2, R2, RZ, P4 ;  /* 0x000000ff02027207 */ /* 0x010fe40002000000 */
[----:B------:R-:W-:Y:S01]  /*0560*/  SEL R3, R3, RZ, P4 ;  /* 0x000000ff03037207 */ /* 0x000fe20002000000 */
[----:B------:R-:W-:Y:S01]  /*0570*/  @!P3 FMUL R19, R19, 16777216 ;  /* 0x4b8000001313b820 */ /* 0x000fe20000400000 */
[----:B------:R-:W-:Y:S01]  /*0580*/  @P2 SEL R2, R4, RZ, P1 ;  /* 0x000000ff04022207 */ /* 0x000fe20000800000 */
[----:B------:R-:W-:Y:S01]  /*0590*/  @!P6 FMUL R6, R6, 16777216 ;  /* 0x4b8000000606e820 */ /* 0x000fe20000400000 */
[----:B------:R-:W-:Y:S01]  /*05a0*/  @P2 SEL R3, R5, RZ, P1 ;  /* 0x000000ff05032207 */ /* 0x000fe20000800000 */
[----:B0-----:R-:W-:Y:S02]  /*05b0*/  FMUL R16, R16, R19 ;  /* 0x0000001310107220 */ /* 0x001fe40000400000 */
[----:B------:R-:W-:-:S02]  /*05c0*/  FADD R7, R2, -R7 ;  /* 0x8000000702077221 */ /* 0x000fc40000000000 */
[----:B------:R-:W-:Y:S01]  /*05d0*/  FADD R14, R3, -R14 ;  /* 0x8000000e030e7221 */ /* 0x000fe20000000000 */
[----:B-1----:R-:W-:Y:S01]  /*05e0*/  FMUL R17, R17, R6 ;  /* 0x0000000611117220 */ /* 0x002fe20000400000 */
[----:B------:R-:W-:-:S03]  /*05f0*/  FMUL R16, R7, R16 ;  /* 0x0000001007107220 */ /* 0x000fc60000400000 */
[----:B------:R-:W-:Y:S01]  /*0600*/  FMUL R14, R14, R17 ;  /* 0x000000110e0e7220 */ /* 0x000fe20000400000 */
[----:B-----5:R-:W-:Y:S01]  /*0610*/  FFMA R15, R16, R20, R15 ;  /* 0x00000014100f7223 */ /* 0x020fe2000000000f */
[----:B------:R0:W-:Y:S02]  /*0620*/  @!P0 STG.E.64 desc[UR4][R12.64], R2 ;  /* 0x000000020c008986 */ /* 0x0001e4000c101b04 */
[----:B------:R-:W-:Y:S02]  /*0630*/  FFMA R11, R14, R18, R11 ;  /* 0x000000120e0b7223 */ /* 0x000fe4000000000b */
[----:B------:R-:W-:-:S03]  /*0640*/  FSETP.GEU.AND P1, PT, R15, RZ, PT ;  /* 0x000000ff0f00720b */ /* 0x000fc60003f2e000 */
[----:B------:R-:W-:Y:S02]  /*0650*/  FSETP.GEU.AND P2, PT, R11, RZ, PT ;  /* 0x000000ff0b00720b */ /* 0x000fe40003f4e000 */
[----:B------:R-:W-:Y:S02]  /*0660*/  FSEL R10, R15, RZ, P1 ;  /* 0x000000ff0f0a7208 */ /* 0x000fe40000800000 */
[----:B------:R-:W-:Y:S01]  /*0670*/  FSEL R11, R11, RZ, P2 ;  /* 0x000000ff0b0b7208 */ /* 0x000fe20001000000 */
[----:B0-----:R-:W-:Y:S08]  /*0680*/  @P0 EXIT ;  /* 0x000000000000094d */ /* 0x001ff00003800000 */
[----:B------:R-:W-:Y:S01]  /*0690*/  STG.E.64 desc[UR4][R8.64], R10 ;  /* 0x0000000a08007986 */ /* 0x000fe2000c101b04 */
[----:B------:R-:W-:Y:S05]  /*06a0*/  EXIT ;  /* 0x000000000000794d */ /* 0x000fea0003800000 */
.L_x_0:
[----:B------:R-:W-:-:S00]  /*06b0*/  BRA `(.L_x_0) ;  /* 0xfffffffc00fc7947 */ /* 0x000fc0000383ffff */
[----:B------:R-:W-:-:S00]  /*06c0*/  NOP ;  /* 0x0000000000007918 */ /* 0x000fc00000000000 */
        /* <DEDUP_REMOVED lines=11> */
.L_x_1:


//--------------------- .nv.global.init           --------------------------
	.section	.nv.global.init,"aw",@progbits
.nv.global.init:
	.type		_$_str,@object
	.size		_$_str,(_$_str_$_2 - _$_str)
_$_str:
        /*0000*/ 	.byte	0x5f, 0x5f, 0x43, 0x55, 0x44, 0x41, 0x5f, 0x46, 0x54, 0x5a, 0x00
	.type		_$_str_$_2,@object
	.size		_$_str_$_2,(.L_1 - _$_str_$_2)
_$_str_$_2:
        /*000b*/ 	.byte	0x5f, 0x5f, 0x43, 0x55, 0x44, 0x41, 0x5f, 0x50, 0x52, 0x45, 0x43, 0x5f, 0x53, 0x51, 0x52, 0x54
        /*001b*/ 	.byte	0x00
.L_1:


//--------------------- .nv.constant0.triton_poi_fused__native_batch_norm_legit_no_training_cat_relu_45 --------------------------
	.section	.nv.constant0.triton_poi_fused__native_batch_norm_legit_no_training_cat_relu_45,"a",@progbits
	.sectionflags	@""
	.align	4
.nv.constant0.triton_poi_fused__native_batch_norm_legit_no_training_cat_relu_45:
	.zero		596
